//
// Generated by NVIDIA NVVM Compiler
//
// Compiler Build ID: CL-36424714
// Cuda compilation tools, release 13.0, V13.0.88
// Based on NVVM 20.0.0
//

.version 9.0
.target sm_100
.address_size 64

	// .globl	_Z6reducePdS_

.visible .entry _Z6reducePdS_(
	.param .u64 .ptr .align 1 _Z6reducePdS__param_0,
	.param .u64 .ptr .align 1 _Z6reducePdS__param_1
)
{
	.reg .pred 	%p<2>;
	.reg .b32 	%r<5>;
	.reg .b64 	%rd<7>;
	.reg .b64 	%fd<3>;

	ld.param.u64 	%rd1, [_Z6reducePdS__param_0];
	ld.param.u64 	%rd2, [_Z6reducePdS__param_1];
	mov.u32 	%r2, %tid.x;
	mov.u32 	%r3, %ctaid.x;
	mov.u32 	%r4, %ntid.x;
	mad.lo.s32 	%r1, %r3, %r4, %r2;
	setp.gt.s32 	%p1, %r1, 33554431;
	@%p1 bra 	$L__BB0_2;
	cvta.to.global.u64 	%rd3, %rd1;
	cvta.to.global.u64 	%rd4, %rd2;
	mul.wide.s32 	%rd5, %r1, 8;
	add.s64 	%rd6, %rd3, %rd5;
	ld.global.f64 	%fd1, [%rd6];
	atom.global.add.f64 	%fd2, [%rd4], %fd1;
$L__BB0_2:
	ret;

}


// ===== COMPILED SASS (sm_100) =====

	.target	sm_100

	.elftype	@"ET_EXEC"


//--------------------- .note.nv.tkinfo           --------------------------
	.section	.note.nv.tkinfo,"",@"SHT_NOTE"
	.sectionflags	@"SHF_NOTE_NV_TKINFO"
	.tkinfo
        /*0018*/ 	.word	0x00000002
        /*0030*/ 	.string	""
        /*0030*/ 	.string	"ptxas"
        /*0030*/ 	.string	"Cuda compilation tools, release 13.0, V13.0.88"
        /*0030*/ 	.string	"Build cuda_13.0.r13.0/compiler.36424714_0"
        /*0030*/ 	.string	"-arch sm_100 -m 64 "



//--------------------- .note.nv.cuinfo           --------------------------
	.section	.note.nv.cuinfo,"",@"SHT_NOTE"
	.sectionflags	@"SHF_NOTE_NV_CUINFO"
        /*0018*/ 	.short	0x0002
        /*001a*/ 	.short	0x0064
        /*001c*/ 	.short	0x0082
	.zero		2


//--------------------- .nv.info                  --------------------------
	.section	.nv.info,"",@"SHT_CUDA_INFO"
	.align	4


	//----- nvinfo : EIATTR_REGCOUNT
	.align		4
        /*0000*/ 	.byte	0x04, 0x2f
        /*0002*/ 	.short	(.L_1 - .L_0)
	.align		4
.L_0:
        /*0004*/ 	.word	index@(_Z6reducePdS_)
        /*0008*/ 	.word	0x00000008


	//----- nvinfo : EIATTR_FRAME_SIZE
	.align		4
.L_1:
        /*000c*/ 	.byte	0x04, 0x11
        /*000e*/ 	.short	(.L_3 - .L_2)
	.align		4
.L_2:
        /*0010*/ 	.word	index@(_Z6reducePdS_)
        /*0014*/ 	.word	0x00000000


	//----- nvinfo : EIATTR_MIN_STACK_SIZE
	.align		4
.L_3:
        /*0018*/ 	.byte	0x04, 0x12
        /*001a*/ 	.short	(.L_5 - .L_4)
	.align		4
.L_4:
        /*001c*/ 	.word	index@(_Z6reducePdS_)
        /*0020*/ 	.word	0x00000000
.L_5:


//--------------------- .nv.compat                --------------------------
	.section	.nv.compat,"",@"SHT_CUDA_COMPAT_INFO"
	.align	4
        /*0000*/ 	.byte	0x02, 0x09, 0x00, 0x00, 0x02, 0x02, 0x01, 0x00, 0x02, 0x05, 0x05, 0x00, 0x03, 0x07, 0x01, 0x01
        /*0010*/ 	.byte	0x02, 0x03, 0x00, 0x00, 0x02, 0x06, 0x01, 0x00, 0x04, 0x0b, 0x08, 0x00, 0x09, 0x00, 0x00, 0x00
        /*0020*/ 	.byte	0x00, 0x00, 0x00, 0x00


//--------------------- .nv.info._Z6reducePdS_    --------------------------
	.section	.nv.info._Z6reducePdS_,"",@"SHT_CUDA_INFO"
	.sectionflags	@""
	.align	4


	//----- nvinfo : EIATTR_CUDA_API_VERSION
	.align		4
        /*0000*/ 	.byte	0x04, 0x37
        /*0002*/ 	.short	(.L_7 - .L_6)
.L_6:
        /*0004*/ 	.word	0x00000082


	//----- nvinfo : EIATTR_KPARAM_INFO
	.align		4
.L_7:
        /*0008*/ 	.byte	0x04, 0x17
        /*000a*/ 	.short	(.L_9 - .L_8)
.L_8:
        /*000c*/ 	.word	0x00000000
        /*0010*/ 	.short	0x0001
        /*0012*/ 	.short	0x0008
        /*0014*/ 	.byte	0x00, 0xf5, 0x21, 0x00


	//----- nvinfo : EIATTR_KPARAM_INFO
	.align		4
.L_9:
        /*0018*/ 	.byte	0x04, 0x17
        /*001a*/ 	.short	(.L_11 - .L_10)
.L_10:
        /*001c*/ 	.word	0x00000000
        /*0020*/ 	.short	0x0000
        /*0022*/ 	.short	0x0000
        /*0024*/ 	.byte	0x00, 0xf5, 0x21, 0x00


	//----- nvinfo : EIATTR_SPARSE_MMA_MASK
	.align		4
.L_11:
        /*0028*/ 	.byte	0x03, 0x50
        /*002a*/ 	.short	0x0000


	//----- nvinfo : EIATTR_MAXREG_COUNT
	.align		4
        /*002c*/ 	.byte	0x03, 0x1b
        /*002e*/ 	.short	0x00ff


	//----- nvinfo : EIATTR_MERCURY_ISA_VERSION
	.align		4
        /*0030*/ 	.byte	0x03, 0x5f
        /*0032*/ 	.short	0x0101


	//----- nvinfo : EIATTR_VRC_CTA_INIT_COUNT
	.align		4
        /*0034*/ 	.byte	0x02, 0x4a
	.zero		1
	.zero		1


	//----- nvinfo : EIATTR_EXIT_INSTR_OFFSETS
	.align		4
        /*0038*/ 	.byte	0x04, 0x1c
        /*003a*/ 	.short	(.L_13 - .L_12)


	//   ....[0]....
.L_12:
        /*003c*/ 	.word	0x00000060


	//   ....[1]....
        /*0040*/ 	.word	0x000000d0


	//----- nvinfo : EIATTR_CBANK_PARAM_SIZE
	.align		4
.L_13:
        /*0044*/ 	.byte	0x03, 0x19
        /*0046*/ 	.short	0x0010


	//----- nvinfo : EIATTR_PARAM_CBANK
	.align		4
        /*0048*/ 	.byte	0x04, 0x0a
        /*004a*/ 	.short	(.L_15 - .L_14)
	.align		4
.L_14:
        /*004c*/ 	.word	index@(.nv.constant0._Z6reducePdS_)
        /*0050*/ 	.short	0x0380
        /*0052*/ 	.short	0x0010


	//----- nvinfo : EIATTR_SW_WAR
	.align		4
.L_15:
        /*0054*/ 	.byte	0x04, 0x36
        /*0056*/ 	.short	(.L_17 - .L_16)
.L_16:
        /*0058*/ 	.word	0x00000008
.L_17:


//--------------------- .nv.callgraph             --------------------------
	.section	.nv.callgraph,"",@"SHT_CUDA_CALLGRAPH"
	.align	4
	.sectionentsize	8
	.align		4
        /*0000*/ 	.word	0x00000000
	.align		4
        /*0004*/ 	.word	0xffffffff
	.align		4
        /*0008*/ 	.word	0x00000000
	.align		4
        /*000c*/ 	.word	0xfffffffe
	.align		4
        /*0010*/ 	.word	0x00000000
	.align		4
        /*0014*/ 	.word	0xfffffffd
	.align		4
        /*0018*/ 	.word	0x00000000
	.align		4
        /*001c*/ 	.word	0xfffffffc


//--------------------- .text._Z6reducePdS_       --------------------------
	.section	.text._Z6reducePdS_,"ax",@progbits
	.align	128
        .global         _Z6reducePdS_
        .type           _Z6reducePdS_,@function
        .size           _Z6reducePdS_,(.L_x_1 - _Z6reducePdS_)
        .other          _Z6reducePdS_,@"STO_CUDA_ENTRY STV_DEFAULT"
_Z6reducePdS_:
.text._Z6reducePdS_:
[----:B------:R-:W-:Y:S01]  /*0000*/  LDC R1, c[0x0][0x37c] ;  /* 0x0000df00ff017b82 */ /* 0x000fe20000000800 */
[----:B------:R-:W0:Y:S07]  /*0010*/  S2R R5, SR_TID.X ;  /* 0x0000000000057919 */ /* 0x000e2e0000002100 */
[----:B------:R-:W0:Y:S08]  /*0020*/  S2UR UR4, SR_CTAID.X ;  /* 0x00000000000479c3 */ /* 0x000e300000002500 */
[----:B------:R-:W0:Y:S02]  /*0030*/  LDC R0, c[0x0][0x360] ;  /* 0x0000d800ff007b82 */ /* 0x000e240000000800 */
[----:B0-----:R-:W-:-:S05]  /*0040*/  IMAD R5, R0, UR4, R5 ;  /* 0x0000000400057c24 */ /* 0x001fca000f8e0205 */
[----:B------:R-:W-:-:S13]  /*0050*/  ISETP.GT.AND P0, PT, R5, 0x1ffffff, PT ;  /* 0x01ffffff0500780c */ /* 0x000fda0003f04270 */
[----:B------:R-:W-:Y:S05]  /*0060*/  @P0 EXIT ;  /* 0x000000000000094d */ /* 0x000fea0003800000 */
[----:B------:R-:W0:Y:S01]  /*0070*/  LDC.64 R2, c[0x0][0x380] ;  /* 0x0000e000ff027b82 */ /* 0x000e220000000a00 */
[----:B------:R-:W1:Y:S01]  /*0080*/  LDCU.64 UR4, c[0x0][0x358] ;  /* 0x00006b00ff0477ac */ /* 0x000e620008000a00 */
[----:B0-----:R-:W-:-:S06]  /*0090*/  IMAD.WIDE R2, R5, 0x8, R2 ;  /* 0x0000000805027825 */ /* 0x001fcc00078e0202 */
[----:B-1----:R-:W2:Y:S01]  /*00a0*/  LDG.E.64 R2, desc[UR4][R2.64] ;  /* 0x0000000402027981 */ /* 0x002ea2000c1e1b00 */
[----:B------:R-:W2:Y:S03]  /*00b0*/  LDC.64 R4, c[0x0][0x388] ;  /* 0x0000e200ff047b82 */ /* 0x000ea60000000a00 */
[----:B--2---:R-:W-:Y:S01]  /*00c0*/  REDG.E.ADD.F64.RN.STRONG.GPU desc[UR4][R4.64], R2 ;  /* 0x00000002040079a6 */ /* 0x004fe2000c12ff04 */
[----:B------:R-:W-:Y:S05]  /*00d0*/  EXIT ;  /* 0x000000000000794d */ /* 0x000fea0003800000 */
.L_x_0:
[----:B------:R-:W-:-:S00]  /*00e0*/  BRA `(.L_x_0) ;  /* 0xfffffffc00fc7947 */ /* 0x000fc0000383ffff */
[----:B------:R-:W-:-:S00]  /*00f0*/  NOP ;  /* 0x0000000000007918 */ /* 0x000fc00000000000 */
        /* <DEDUP_REMOVED lines=8> */
.L_x_1:


//--------------------- .nv.shared.reserved.0     --------------------------
	.section	.nv.shared.reserved.0,"aw",@nobits
	.weak		__nv_reservedSMEM_offset_0_alias
	.size		__nv_reservedSMEM_offset_0_alias, 0, 64
	.other		__nv_reservedSMEM_offset_0_alias,@"STO_CUDA_RESERVED_SHARED STV_DEFAULT"
__nv_reservedSMEM_offset_0_alias:
	.zero		0
	.zero		64


//--------------------- .nv.constant0._Z6reducePdS_ --------------------------
	.section	.nv.constant0._Z6reducePdS_,"a",@progbits
	.sectionflags	@""
	.align	4
.nv.constant0._Z6reducePdS_:
	.zero		912


//--------------------- SYMBOLS --------------------------

	.type		.nv.reservedSmem.offset0,@object
	.size		.nv.reservedSmem.offset0,0x4
